//
// Generated by NVIDIA NVVM Compiler
//
// Compiler Build ID: CL-36424714
// Cuda compilation tools, release 13.0, V13.0.88
// Based on NVVM 20.0.0
//

.version 9.0
.target sm_100
.address_size 64

	// .globl	_Z6reduceILi256EEvPfS0_
// _ZZ6reduceILi256EEvPfS0_E5sdata has been demoted

.visible .entry _Z6reduceILi256EEvPfS0_(
	.param .u64 .ptr .align 1 _Z6reduceILi256EEvPfS0__param_0,
	.param .u64 .ptr .align 1 _Z6reduceILi256EEvPfS0__param_1
)
{
	.reg .pred 	%p<5>;
	.reg .b32 	%r<19>;
	.reg .b32 	%f<6>;
	.reg .b64 	%rd<9>;
	// demoted variable
	.shared .align 4 .b8 _ZZ6reduceILi256EEvPfS0_E5sdata[1024];
	ld.param.u64 	%rd2, [_Z6reduceILi256EEvPfS0__param_0];
	ld.param.u64 	%rd1, [_Z6reduceILi256EEvPfS0__param_1];
	cvta.to.global.u64 	%rd3, %rd2;
	mov.u32 	%r1, %ctaid.x;
	mov.u32 	%r2, %ntid.x;
	mov.u32 	%r3, %tid.x;
	mad.lo.s32 	%r7, %r1, %r2, %r3;
	mul.wide.u32 	%rd4, %r7, 4;
	add.s64 	%rd5, %rd3, %rd4;
	ld.global.f32 	%f1, [%rd5];
	shl.b32 	%r8, %r3, 2;
	mov.u32 	%r9, _ZZ6reduceILi256EEvPfS0_E5sdata;
	add.s32 	%r10, %r9, %r8;
	st.shared.f32 	[%r10], %f1;
	bar.sync 	0;
	setp.lt.u32 	%p1, %r2, 2;
	@%p1 bra 	$L__BB0_5;
	mov.b32 	%r18, 1;
$L__BB0_2:
	shl.b32 	%r5, %r18, 1;
	mul.lo.s32 	%r6, %r5, %r3;
	setp.ge.u32 	%p2, %r6, %r2;
	@%p2 bra 	$L__BB0_4;
	add.s32 	%r12, %r6, %r18;
	shl.b32 	%r13, %r12, 2;
	add.s32 	%r15, %r9, %r13;
	ld.shared.f32 	%f2, [%r15];
	shl.b32 	%r16, %r6, 2;
	add.s32 	%r17, %r9, %r16;
	ld.shared.f32 	%f3, [%r17];
	add.f32 	%f4, %f2, %f3;
	st.shared.f32 	[%r17], %f4;
$L__BB0_4:
	bar.sync 	0;
	setp.lt.u32 	%p3, %r5, %r2;
	mov.u32 	%r18, %r5;
	@%p3 bra 	$L__BB0_2;
$L__BB0_5:
	setp.ne.s32 	%p4, %r3, 0;
	@%p4 bra 	$L__BB0_7;
	ld.shared.f32 	%f5, [_ZZ6reduceILi256EEvPfS0_E5sdata];
	cvta.to.global.u64 	%rd6, %rd1;
	mul.wide.u32 	%rd7, %r1, 4;
	add.s64 	%rd8, %rd6, %rd7;
	st.global.f32 	[%rd8], %f5;
$L__BB0_7:
	ret;

}


// ===== COMPILED SASS (sm_100) =====

	.target	sm_100

	.elftype	@"ET_EXEC"


//--------------------- .note.nv.tkinfo           --------------------------
	.section	.note.nv.tkinfo,"",@"SHT_NOTE"
	.sectionflags	@"SHF_NOTE_NV_TKINFO"
	.tkinfo
        /*0018*/ 	.word	0x00000002
        /*0030*/ 	.string	""
        /*0030*/ 	.string	"ptxas"
        /*0030*/ 	.string	"Cuda compilation tools, release 13.0, V13.0.88"
        /*0030*/ 	.string	"Build cuda_13.0.r13.0/compiler.36424714_0"
        /*0030*/ 	.string	"-arch sm_100 -m 64 "



//--------------------- .note.nv.cuinfo           --------------------------
	.section	.note.nv.cuinfo,"",@"SHT_NOTE"
	.sectionflags	@"SHF_NOTE_NV_CUINFO"
        /*0018*/ 	.short	0x0002
        /*001a*/ 	.short	0x0064
        /*001c*/ 	.short	0x0082
	.zero		2


//--------------------- .nv.info                  --------------------------
	.section	.nv.info,"",@"SHT_CUDA_INFO"
	.align	4


	//----- nvinfo : EIATTR_REGCOUNT
	.align		4
        /*0000*/ 	.byte	0x04, 0x2f
        /*0002*/ 	.short	(.L_1 - .L_0)
	.align		4
.L_0:
        /*0004*/ 	.word	index@(_Z6reduceILi256EEvPfS0_)
        /*0008*/ 	.word	0x0000000a


	//----- nvinfo : EIATTR_FRAME_SIZE
	.align		4
.L_1:
        /*000c*/ 	.byte	0x04, 0x11
        /*000e*/ 	.short	(.L_3 - .L_2)
	.align		4
.L_2:
        /*0010*/ 	.word	index@(_Z6reduceILi256EEvPfS0_)
        /*0014*/ 	.word	0x00000000


	//----- nvinfo : EIATTR_MIN_STACK_SIZE
	.align		4
.L_3:
        /*0018*/ 	.byte	0x04, 0x12
        /*001a*/ 	.short	(.L_5 - .L_4)
	.align		4
.L_4:
        /*001c*/ 	.word	index@(_Z6reduceILi256EEvPfS0_)
        /*0020*/ 	.word	0x00000000
.L_5:


//--------------------- .nv.compat                --------------------------
	.section	.nv.compat,"",@"SHT_CUDA_COMPAT_INFO"
	.align	4
        /*0000*/ 	.byte	0x02, 0x09, 0x00, 0x00, 0x02, 0x02, 0x01, 0x00, 0x02, 0x05, 0x05, 0x00, 0x03, 0x07, 0x01, 0x01
        /*0010*/ 	.byte	0x02, 0x03, 0x00, 0x00, 0x02, 0x06, 0x01, 0x00, 0x04, 0x0b, 0x08, 0x00, 0x09, 0x00, 0x00, 0x00
        /*0020*/ 	.byte	0x00, 0x00, 0x00, 0x00


//--------------------- .nv.info._Z6reduceILi256EEvPfS0_ --------------------------
	.section	.nv.info._Z6reduceILi256EEvPfS0_,"",@"SHT_CUDA_INFO"
	.sectionflags	@""
	.align	4


	//----- nvinfo : EIATTR_CUDA_API_VERSION
	.align		4
        /*0000*/ 	.byte	0x04, 0x37
        /*0002*/ 	.short	(.L_7 - .L_6)
.L_6:
        /*0004*/ 	.word	0x00000082


	//----- nvinfo : EIATTR_KPARAM_INFO
	.align		4
.L_7:
        /*0008*/ 	.byte	0x04, 0x17
        /*000a*/ 	.short	(.L_9 - .L_8)
.L_8:
        /*000c*/ 	.word	0x00000000
        /*0010*/ 	.short	0x0001
        /*0012*/ 	.short	0x0008
        /*0014*/ 	.byte	0x00, 0xf5, 0x21, 0x00


	//----- nvinfo : EIATTR_KPARAM_INFO
	.align		4
.L_9:
        /*0018*/ 	.byte	0x04, 0x17
        /*001a*/ 	.short	(.L_11 - .L_10)
.L_10:
        /*001c*/ 	.word	0x00000000
        /*0020*/ 	.short	0x0000
        /*0022*/ 	.short	0x0000
        /*0024*/ 	.byte	0x00, 0xf5, 0x21, 0x00


	//----- nvinfo : EIATTR_SPARSE_MMA_MASK
	.align		4
.L_11:
        /*0028*/ 	.byte	0x03, 0x50
        /*002a*/ 	.short	0x0000


	//----- nvinfo : EIATTR_MAXREG_COUNT
	.align		4
        /*002c*/ 	.byte	0x03, 0x1b
        /*002e*/ 	.short	0x00ff


	//----- nvinfo : EIATTR_NUM_BARRIERS
	.align		4
        /*0030*/ 	.byte	0x02, 0x4c
        /*0032*/ 	.byte	0x01
	.zero		1


	//----- nvinfo : EIATTR_MERCURY_ISA_VERSION
	.align		4
        /*0034*/ 	.byte	0x03, 0x5f
        /*0036*/ 	.short	0x0101


	//----- nvinfo : EIATTR_VRC_CTA_INIT_COUNT
	.align		4
        /*0038*/ 	.byte	0x02, 0x4a
	.zero		1
	.zero		1


	//----- nvinfo : EIATTR_EXIT_INSTR_OFFSETS
	.align		4
        /*003c*/ 	.byte	0x04, 0x1c
        /*003e*/ 	.short	(.L_13 - .L_12)


	//   ....[0]....
.L_12:
        /*0040*/ 	.word	0x00000210


	//   ....[1]....
        /*0044*/ 	.word	0x00000290


	//----- nvinfo : EIATTR_CBANK_PARAM_SIZE
	.align		4
.L_13:
        /*0048*/ 	.byte	0x03, 0x19
        /*004a*/ 	.short	0x0010


	//----- nvinfo : EIATTR_PARAM_CBANK
	.align		4
        /*004c*/ 	.byte	0x04, 0x0a
        /*004e*/ 	.short	(.L_15 - .L_14)
	.align		4
.L_14:
        /*0050*/ 	.word	index@(.nv.constant0._Z6reduceILi256EEvPfS0_)
        /*0054*/ 	.short	0x0380
        /*0056*/ 	.short	0x0010


	//----- nvinfo : EIATTR_SW_WAR
	.align		4
.L_15:
        /*0058*/ 	.byte	0x04, 0x36
        /*005a*/ 	.short	(.L_17 - .L_16)
.L_16:
        /*005c*/ 	.word	0x00000008
.L_17:


//--------------------- .nv.callgraph             --------------------------
	.section	.nv.callgraph,"",@"SHT_CUDA_CALLGRAPH"
	.align	4
	.sectionentsize	8
	.align		4
        /*0000*/ 	.word	0x00000000
	.align		4
        /*0004*/ 	.word	0xffffffff
	.align		4
        /*0008*/ 	.word	0x00000000
	.align		4
        /*000c*/ 	.word	0xfffffffe
	.align		4
        /*0010*/ 	.word	0x00000000
	.align		4
        /*0014*/ 	.word	0xfffffffd
	.align		4
        /*0018*/ 	.word	0x00000000
	.align		4
        /*001c*/ 	.word	0xfffffffc


//--------------------- .text._Z6reduceILi256EEvPfS0_ --------------------------
	.section	.text._Z6reduceILi256EEvPfS0_,"ax",@progbits
	.align	128
        .global         _Z6reduceILi256EEvPfS0_
        .type           _Z6reduceILi256EEvPfS0_,@function
        .size           _Z6reduceILi256EEvPfS0_,(.L_x_3 - _Z6reduceILi256EEvPfS0_)
        .other          _Z6reduceILi256EEvPfS0_,@"STO_CUDA_ENTRY STV_DEFAULT"
_Z6reduceILi256EEvPfS0_:
.text._Z6reduceILi256EEvPfS0_:
[----:B------:R-:W-:Y:S01]  /*0000*/  LDC R1, c[0x0][0x37c] ;  /* 0x0000df00ff017b82 */ /* 0x000fe20000000800 */
[----:B------:R-:W0:Y:S07]  /*0010*/  S2R R7, SR_CTAID.X ;  /* 0x0000000000077919 */ /* 0x000e2e0000002500 */
[----:B------:R-:W1:Y:S01]  /*0020*/  LDC.64 R2, c[0x0][0x380] ;  /* 0x0000e000ff027b82 */ /* 0x000e620000000a00 */
[----:B------:R-:W0:Y:S01]  /*0030*/  LDCU UR7, c[0x0][0x360] ;  /* 0x00006c00ff0777ac */ /* 0x000e220008000800 */
[----:B------:R-:W0:Y:S01]  /*0040*/  S2R R4, SR_TID.X ;  /* 0x0000000000047919 */ /* 0x000e220000002100 */
[----:B------:R-:W2:Y:S01]  /*0050*/  LDCU.64 UR8, c[0x0][0x358] ;  /* 0x00006b00ff0877ac */ /* 0x000ea20008000a00 */
[----:B0-----:R-:W-:-:S04]  /*0060*/  IMAD R5, R7, UR7, R4 ;  /* 0x0000000707057c24 */ /* 0x001fc8000f8e0204 */
[----:B-1----:R-:W-:-:S06]  /*0070*/  IMAD.WIDE.U32 R2, R5, 0x4, R2 ;  /* 0x0000000405027825 */ /* 0x002fcc00078e0002 */
[----:B--2---:R-:W2:Y:S01]  /*0080*/  LDG.E R2, desc[UR8][R2.64] ;  /* 0x0000000802027981 */ /* 0x004ea2000c1e1900 */
[----:B------:R-:W0:Y:S01]  /*0090*/  S2UR UR5, SR_CgaCtaId ;  /* 0x00000000000579c3 */ /* 0x000e220000008800 */
[----:B------:R-:W-:Y:S01]  /*00a0*/  UMOV UR4, 0x400 ;  /* 0x0000040000047882 */ /* 0x000fe20000000000 */
[----:B------:R-:W-:Y:S01]  /*00b0*/  UISETP.GE.U32.AND UP0, UPT, UR7, 0x2, UPT ;  /* 0x000000020700788c */ /* 0x000fe2000bf06070 */
[----:B------:R-:W-:Y:S01]  /*00c0*/  ISETP.NE.AND P1, PT, R4, RZ, PT ;  /* 0x000000ff0400720c */ /* 0x000fe20003f25270 */
[----:B0-----:R-:W-:-:S06]  /*00d0*/  ULEA UR4, UR5, UR4, 0x18 ;  /* 0x0000000405047291 */ /* 0x001fcc000f8ec0ff */
[----:B------:R-:W-:-:S05]  /*00e0*/  LEA R5, R4, UR4, 0x2 ;  /* 0x0000000404057c11 */ /* 0x000fca000f8e10ff */
[----:B--2---:R0:W-:Y:S01]  /*00f0*/  STS [R5], R2 ;  /* 0x0000000205007388 */ /* 0x0041e20000000800 */
[----:B------:R-:W-:Y:S06]  /*0100*/  BAR.SYNC.DEFER_BLOCKING 0x0 ;  /* 0x0000000000007b1d */ /* 0x000fec0000010000 */
[----:B------:R-:W-:Y:S05]  /*0110*/  BRA.U !UP0, `(.L_x_0) ;  /* 0x00000001083c7547 */ /* 0x000fea000b800000 */
[----:B------:R-:W-:-:S05]  /*0120*/  UMOV UR5, 0x1 ;  /* 0x0000000100057882 */ /* 0x000fca0000000000 */
.L_x_1:
[----:B------:R-:W-:-:S04]  /*0130*/  USHF.L.U32 UR6, UR5, 0x1, URZ ;  /* 0x0000000105067899 */ /* 0x000fc800080006ff */
[----:B------:R-:W-:Y:S02]  /*0140*/  UISETP.GE.U32.AND UP0, UPT, UR6, UR7, UPT ;  /* 0x000000070600728c */ /* 0x000fe4000bf06070 */
[----:B01----:R-:W-:-:S05]  /*0150*/  IMAD R2, R4, UR6, RZ ;  /* 0x0000000604027c24 */ /* 0x003fca000f8e02ff */
[----:B------:R-:W-:-:S13]  /*0160*/  ISETP.GE.U32.AND P0, PT, R2, UR7, PT ;  /* 0x0000000702007c0c */ /* 0x000fda000bf06070 */
[C---:B------:R-:W-:Y:S01]  /*0170*/  @!P0 IADD3 R0, PT, PT, R2.reuse, UR5, RZ ;  /* 0x0000000502008c10 */ /* 0x040fe2000fffe0ff */
[----:B------:R-:W-:Y:S01]  /*0180*/  UMOV UR5, UR6 ;  /* 0x0000000600057c82 */ /* 0x000fe20008000000 */
[----:B------:R-:W-:Y:S02]  /*0190*/  @!P0 LEA R2, R2, UR4, 0x2 ;  /* 0x0000000402028c11 */ /* 0x000fe4000f8e10ff */
[----:B------:R-:W-:-:S03]  /*01a0*/  @!P0 LEA R0, R0, UR4, 0x2 ;  /* 0x0000000400008c11 */ /* 0x000fc6000f8e10ff */
[----:B------:R-:W-:Y:S04]  /*01b0*/  @!P0 LDS R3, [R2] ;  /* 0x0000000002038984 */ /* 0x000fe80000000800 */
[----:B------:R-:W0:Y:S02]  /*01c0*/  @!P0 LDS R0, [R0] ;  /* 0x0000000000008984 */ /* 0x000e240000000800 */
[----:B0-----:R-:W-:-:S05]  /*01d0*/  @!P0 FADD R3, R0, R3 ;  /* 0x0000000300038221 */ /* 0x001fca0000000000 */
[----:B------:R1:W-:Y:S01]  /*01e0*/  @!P0 STS [R2], R3 ;  /* 0x0000000302008388 */ /* 0x0003e20000000800 */
[----:B------:R-:W-:Y:S06]  /*01f0*/  BAR.SYNC.DEFER_BLOCKING 0x0 ;  /* 0x0000000000007b1d */ /* 0x000fec0000010000 */
[----:B------:R-:W-:Y:S05]  /*0200*/  BRA.U !UP0, `(.L_x_1) ;  /* 0xfffffffd08c87547 */ /* 0x000fea000b83ffff */
.L_x_0:
[----:B------:R-:W-:Y:S05]  /*0210*/  @P1 EXIT ;  /* 0x000000000000194d */ /* 0x000fea0003800000 */
[----:B------:R-:W2:Y:S01]  /*0220*/  S2UR UR5, SR_CgaCtaId ;  /* 0x00000000000579c3 */ /* 0x000ea20000008800 */
[----:B------:R-:W-:-:S07]  /*0230*/  UMOV UR4, 0x400 ;  /* 0x0000040000047882 */ /* 0x000fce0000000000 */
[----:B01----:R-:W0:Y:S01]  /*0240*/  LDC.64 R2, c[0x0][0x388] ;  /* 0x0000e200ff027b82 */ /* 0x003e220000000a00 */
[----:B--2---:R-:W-:Y:S01]  /*0250*/  ULEA UR4, UR5, UR4, 0x18 ;  /* 0x0000000405047291 */ /* 0x004fe2000f8ec0ff */
[----:B0-----:R-:W-:-:S08]  /*0260*/  IMAD.WIDE.U32 R2, R7, 0x4, R2 ;  /* 0x0000000407027825 */ /* 0x001fd000078e0002 */
[----:B------:R-:W0:Y:S04]  /*0270*/  LDS R5, [UR4] ;  /* 0x00000004ff057984 */ /* 0x000e280008000800 */
[----:B0-----:R-:W-:Y:S01]  /*0280*/  STG.E desc[UR8][R2.64], R5 ;  /* 0x0000000502007986 */ /* 0x001fe2000c101908 */
[----:B------:R-:W-:Y:S05]  /*0290*/  EXIT ;  /* 0x000000000000794d */ /* 0x000fea0003800000 */
.L_x_2:
[----:B------:R-:W-:-:S00]  /*02a0*/  BRA `(.L_x_2) ;  /* 0xfffffffc00fc7947 */ /* 0x000fc0000383ffff */
[----:B------:R-:W-:-:S00]  /*02b0*/  NOP ;  /* 0x0000000000007918 */ /* 0x000fc00000000000 */
        /* <DEDUP_REMOVED lines=12> */
.L_x_3:


//--------------------- .nv.shared._Z6reduceILi256EEvPfS0_ --------------------------
	.section	.nv.shared._Z6reduceILi256EEvPfS0_,"aw",@nobits
	.sectionflags	@""
	.align	4
.nv.shared._Z6reduceILi256EEvPfS0_:
	.zero		2048


//--------------------- .nv.shared.reserved.0     --------------------------
	.section	.nv.shared.reserved.0,"aw",@nobits
	.weak		__nv_reservedSMEM_offset_0_alias
	.size		__nv_reservedSMEM_offset_0_alias, 0, 64
	.other		__nv_reservedSMEM_offset_0_alias,@"STO_CUDA_RESERVED_SHARED STV_DEFAULT"
__nv_reservedSMEM_offset_0_alias:
	.zero		0
	.zero		64


//--------------------- .nv.constant0._Z6reduceILi256EEvPfS0_ --------------------------
	.section	.nv.constant0._Z6reduceILi256EEvPfS0_,"a",@progbits
	.sectionflags	@""
	.align	4
.nv.constant0._Z6reduceILi256EEvPfS0_:
	.zero		912


//--------------------- SYMBOLS --------------------------

	.type		.nv.reservedSmem.offset0,@object
	.size		.nv.reservedSmem.offset0,0x4
	.type		.nv.reservedSmem.cap,@object
	.size		.nv.reservedSmem.cap,0x4
